//
// Generated by NVIDIA NVVM Compiler
//
// Compiler Build ID: CL-36424714
// Cuda compilation tools, release 13.0, V13.0.88
// Based on NVVM 20.0.0
//

.version 9.0
.target sm_100
.address_size 64

	// .globl	_Z13swiglu_kernelPKfPfi

.visible .entry _Z13swiglu_kernelPKfPfi(
	.param .u64 .ptr .align 1 _Z13swiglu_kernelPKfPfi_param_0,
	.param .u64 .ptr .align 1 _Z13swiglu_kernelPKfPfi_param_1,
	.param .u32 _Z13swiglu_kernelPKfPfi_param_2
)
{
	.reg .pred 	%p<3>;
	.reg .b32 	%r<11>;
	.reg .b32 	%f<8>;
	.reg .b64 	%rd<10>;

	ld.param.u64 	%rd3, [_Z13swiglu_kernelPKfPfi_param_0];
	ld.param.u64 	%rd4, [_Z13swiglu_kernelPKfPfi_param_1];
	ld.param.u32 	%r6, [_Z13swiglu_kernelPKfPfi_param_2];
	mov.u32 	%r7, %tid.x;
	mov.u32 	%r1, %ntid.x;
	mov.u32 	%r8, %ctaid.x;
	mad.lo.s32 	%r10, %r1, %r8, %r7;
	setp.ge.s32 	%p1, %r10, %r6;
	@%p1 bra 	$L__BB0_3;
	mov.u32 	%r9, %nctaid.x;
	mul.lo.s32 	%r3, %r9, %r1;
	cvta.to.global.u64 	%rd1, %rd3;
	cvta.to.global.u64 	%rd2, %rd4;
	mul.wide.s32 	%rd7, %r6, 4;
$L__BB0_2:
	mul.wide.s32 	%rd5, %r10, 4;
	add.s64 	%rd6, %rd1, %rd5;
	ld.global.f32 	%f1, [%rd6];
	add.s64 	%rd8, %rd6, %rd7;
	ld.global.f32 	%f2, [%rd8];
	mul.f32 	%f3, %f1, 0fBFB8AA3B;
	ex2.approx.f32 	%f4, %f3;
	add.f32 	%f5, %f4, 0f3F800000;
	div.rn.f32 	%f6, %f1, %f5;
	mul.f32 	%f7, %f2, %f6;
	add.s64 	%rd9, %rd2, %rd5;
	st.global.f32 	[%rd9], %f7;
	add.s32 	%r10, %r10, %r3;
	setp.lt.s32 	%p2, %r10, %r6;
	@%p2 bra 	$L__BB0_2;
$L__BB0_3:
	ret;

}


// ===== COMPILED SASS (sm_100) =====

	.target	sm_100

	.elftype	@"ET_EXEC"


//--------------------- .note.nv.tkinfo           --------------------------
	.section	.note.nv.tkinfo,"",@"SHT_NOTE"
	.sectionflags	@"SHF_NOTE_NV_TKINFO"
	.tkinfo
        /*0018*/ 	.word	0x00000002
        /*0030*/ 	.string	""
        /*0030*/ 	.string	"ptxas"
        /*0030*/ 	.string	"Cuda compilation tools, release 13.0, V13.0.88"
        /*0030*/ 	.string	"Build cuda_13.0.r13.0/compiler.36424714_0"
        /*0030*/ 	.string	"-arch sm_100 -m 64 "



//--------------------- .note.nv.cuinfo           --------------------------
	.section	.note.nv.cuinfo,"",@"SHT_NOTE"
	.sectionflags	@"SHF_NOTE_NV_CUINFO"
        /*0018*/ 	.short	0x0002
        /*001a*/ 	.short	0x0064
        /*001c*/ 	.short	0x0082
	.zero		2


//--------------------- .nv.info                  --------------------------
	.section	.nv.info,"",@"SHT_CUDA_INFO"
	.align	4


	//----- nvinfo : EIATTR_REGCOUNT
	.align		4
        /*0000*/ 	.byte	0x04, 0x2f
        /*0002*/ 	.short	(.L_1 - .L_0)
	.align		4
.L_0:
        /*0004*/ 	.word	index@(_Z13swiglu_kernelPKfPfi)
        /*0008*/ 	.word	0x00000018


	//----- nvinfo : EIATTR_FRAME_SIZE
	.align		4
.L_1:
        /*000c*/ 	.byte	0x04, 0x11
        /*000e*/ 	.short	(.L_3 - .L_2)
	.align		4
.L_2:
        /*0010*/ 	.word	index@($__internal_0_$__cuda_sm3x_div_rn_noftz_f32_slowpath)
        /*0014*/ 	.word	0x00000000


	//----- nvinfo : EIATTR_FRAME_SIZE
	.align		4
.L_3:
        /*0018*/ 	.byte	0x04, 0x11
        /*001a*/ 	.short	(.L_5 - .L_4)
	.align		4
.L_4:
        /*001c*/ 	.word	index@(_Z13swiglu_kernelPKfPfi)
        /*0020*/ 	.word	0x00000000


	//----- nvinfo : EIATTR_MIN_STACK_SIZE
	.align		4
.L_5:
        /*0024*/ 	.byte	0x04, 0x12
        /*0026*/ 	.short	(.L_7 - .L_6)
	.align		4
.L_6:
        /*0028*/ 	.word	index@(_Z13swiglu_kernelPKfPfi)
        /*002c*/ 	.word	0x00000000
.L_7:


//--------------------- .nv.compat                --------------------------
	.section	.nv.compat,"",@"SHT_CUDA_COMPAT_INFO"
	.align	4
        /*0000*/ 	.byte	0x02, 0x09, 0x00, 0x00, 0x02, 0x02, 0x01, 0x00, 0x02, 0x05, 0x05, 0x00, 0x03, 0x07, 0x01, 0x01
        /*0010*/ 	.byte	0x02, 0x03, 0x00, 0x00, 0x02, 0x06, 0x01, 0x00, 0x04, 0x0b, 0x08, 0x00, 0x01, 0x00, 0x00, 0x00
        /*0020*/ 	.byte	0x00, 0x00, 0x00, 0x00


//--------------------- .nv.info._Z13swiglu_kernelPKfPfi --------------------------
	.section	.nv.info._Z13swiglu_kernelPKfPfi,"",@"SHT_CUDA_INFO"
	.sectionflags	@""
	.align	4


	//----- nvinfo : EIATTR_CUDA_API_VERSION
	.align		4
        /*0000*/ 	.byte	0x04, 0x37
        /*0002*/ 	.short	(.L_9 - .L_8)
.L_8:
        /*0004*/ 	.word	0x00000082


	//----- nvinfo : EIATTR_KPARAM_INFO
	.align		4
.L_9:
        /*0008*/ 	.byte	0x04, 0x17
        /*000a*/ 	.short	(.L_11 - .L_10)
.L_10:
        /*000c*/ 	.word	0x00000000
        /*0010*/ 	.short	0x0002
        /*0012*/ 	.short	0x0010
        /*0014*/ 	.byte	0x00, 0xf0, 0x11, 0x00


	//----- nvinfo : EIATTR_KPARAM_INFO
	.align		4
.L_11:
        /*0018*/ 	.byte	0x04, 0x17
        /*001a*/ 	.short	(.L_13 - .L_12)
.L_12:
        /*001c*/ 	.word	0x00000000
        /*0020*/ 	.short	0x0001
        /*0022*/ 	.short	0x0008
        /*0024*/ 	.byte	0x00, 0xf5, 0x21, 0x00


	//----- nvinfo : EIATTR_KPARAM_INFO
	.align		4
.L_13:
        /*0028*/ 	.byte	0x04, 0x17
        /*002a*/ 	.short	(.L_15 - .L_14)
.L_14:
        /*002c*/ 	.word	0x00000000
        /*0030*/ 	.short	0x0000
        /*0032*/ 	.short	0x0000
        /*0034*/ 	.byte	0x00, 0xf5, 0x21, 0x00


	//----- nvinfo : EIATTR_SPARSE_MMA_MASK
	.align		4
.L_15:
        /*0038*/ 	.byte	0x03, 0x50
        /*003a*/ 	.short	0x0000


	//----- nvinfo : EIATTR_MAXREG_COUNT
	.align		4
        /*003c*/ 	.byte	0x03, 0x1b
        /*003e*/ 	.short	0x00ff


	//----- nvinfo : EIATTR_MERCURY_ISA_VERSION
	.align		4
        /*0040*/ 	.byte	0x03, 0x5f
        /*0042*/ 	.short	0x0101


	//----- nvinfo : EIATTR_VRC_CTA_INIT_COUNT
	.align		4
        /*0044*/ 	.byte	0x02, 0x4a
	.zero		1
	.zero		1


	//----- nvinfo : EIATTR_EXIT_INSTR_OFFSETS
	.align		4
        /*0048*/ 	.byte	0x04, 0x1c
        /*004a*/ 	.short	(.L_17 - .L_16)


	//   ....[0]....
.L_16:
        /*004c*/ 	.word	0x00000070


	//   ....[1]....
        /*0050*/ 	.word	0x000002c0


	//----- nvinfo : EIATTR_CRS_STACK_SIZE
	.align		4
.L_17:
        /*0054*/ 	.byte	0x04, 0x1e
        /*0056*/ 	.short	(.L_19 - .L_18)
.L_18:
        /*0058*/ 	.word	0x00000000


	//----- nvinfo : EIATTR_CBANK_PARAM_SIZE
	.align		4
.L_19:
        /*005c*/ 	.byte	0x03, 0x19
        /*005e*/ 	.short	0x0014


	//----- nvinfo : EIATTR_PARAM_CBANK
	.align		4
        /*0060*/ 	.byte	0x04, 0x0a
        /*0062*/ 	.short	(.L_21 - .L_20)
	.align		4
.L_20:
        /*0064*/ 	.word	index@(.nv.constant0._Z13swiglu_kernelPKfPfi)
        /*0068*/ 	.short	0x0380
        /*006a*/ 	.short	0x0014


	//----- nvinfo : EIATTR_SW_WAR
	.align		4
.L_21:
        /*006c*/ 	.byte	0x04, 0x36
        /*006e*/ 	.short	(.L_23 - .L_22)
.L_22:
        /*0070*/ 	.word	0x00000008
.L_23:


//--------------------- .nv.callgraph             --------------------------
	.section	.nv.callgraph,"",@"SHT_CUDA_CALLGRAPH"
	.align	4
	.sectionentsize	8
	.align		4
        /*0000*/ 	.word	0x00000000
	.align		4
        /*0004*/ 	.word	0xffffffff
	.align		4
        /*0008*/ 	.word	0x00000000
	.align		4
        /*000c*/ 	.word	0xfffffffe
	.align		4
        /*0010*/ 	.word	0x00000000
	.align		4
        /*0014*/ 	.word	0xfffffffd
	.align		4
        /*0018*/ 	.word	0x00000000
	.align		4
        /*001c*/ 	.word	0xfffffffc


//--------------------- .text._Z13swiglu_kernelPKfPfi --------------------------
	.section	.text._Z13swiglu_kernelPKfPfi,"ax",@progbits
	.align	128
        .global         _Z13swiglu_kernelPKfPfi
        .type           _Z13swiglu_kernelPKfPfi,@function
        .size           _Z13swiglu_kernelPKfPfi,(.L_x_15 - _Z13swiglu_kernelPKfPfi)
        .other          _Z13swiglu_kernelPKfPfi,@"STO_CUDA_ENTRY STV_DEFAULT"
_Z13swiglu_kernelPKfPfi:
.text._Z13swiglu_kernelPKfPfi:
[----:B------:R-:W-:Y:S01]  /*0000*/  LDC R1, c[0x0][0x37c] ;  /* 0x0000df00ff017b82 */ /* 0x000fe20000000800 */
[----:B------:R-:W0:Y:S01]  /*0010*/  S2R R9, SR_TID.X ;  /* 0x0000000000097919 */ /* 0x000e220000002100 */
[----:B------:R-:W0:Y:S01]  /*0020*/  LDCU UR4, c[0x0][0x360] ;  /* 0x00006c00ff0477ac */ /* 0x000e220008000800 */
[----:B------:R-:W0:Y:S01]  /*0030*/  S2R R0, SR_CTAID.X ;  /* 0x0000000000007919 */ /* 0x000e220000002500 */
[----:B------:R-:W1:Y:S01]  /*0040*/  LDCU UR5, c[0x0][0x390] ;  /* 0x00007200ff0577ac */ /* 0x000e620008000800 */
[----:B0-----:R-:W-:-:S05]  /*0050*/  IMAD R9, R0, UR4, R9 ;  /* 0x0000000400097c24 */ /* 0x001fca000f8e0209 */
[----:B-1----:R-:W-:-:S13]  /*0060*/  ISETP.GE.AND P0, PT, R9, UR5, PT ;  /* 0x0000000509007c0c */ /* 0x002fda000bf06270 */
[----:B------:R-:W-:Y:S05]  /*0070*/  @P0 EXIT ;  /* 0x000000000000094d */ /* 0x000fea0003800000 */
[----:B------:R-:W0:Y:S01]  /*0080*/  LDC R2, c[0x0][0x390] ;  /* 0x0000e400ff027b82 */ /* 0x000e220000000800 */
[----:B------:R-:W1:Y:S01]  /*0090*/  LDCU UR5, c[0x0][0x370] ;  /* 0x00006e00ff0577ac */ /* 0x000e620008000800 */
[----:B------:R-:W2:Y:S06]  /*00a0*/  LDCU.64 UR6, c[0x0][0x358] ;  /* 0x00006b00ff0677ac */ /* 0x000eac0008000a00 */
[----:B------:R-:W3:Y:S08]  /*00b0*/  LDC.64 R4, c[0x0][0x380] ;  /* 0x0000e000ff047b82 */ /* 0x000ef00000000a00 */
[----:B------:R-:W4:Y:S01]  /*00c0*/  LDC.64 R6, c[0x0][0x388] ;  /* 0x0000e200ff067b82 */ /* 0x000f220000000a00 */
[----:B-1----:R-:W-:-:S12]  /*00d0*/  UIMAD UR4, UR4, UR5, URZ ;  /* 0x00000005040472a4 */ /* 0x002fd8000f8e02ff */
.L_x_2:
[----:B-1-3--:R-:W-:-:S05]  /*00e0*/  IMAD.WIDE R10, R9, 0x4, R4 ;  /* 0x00000004090a7825 */ /* 0x00afca00078e0204 */
[----:B--2---:R1:W2:Y:S01]  /*00f0*/  LDG.E R0, desc[UR6][R10.64] ;  /* 0x000000060a007981 */ /* 0x0042a2000c1e1900 */
[----:B0-----:R-:W-:-:S05]  /*0100*/  IMAD.WIDE R12, R2, 0x4, R10 ;  /* 0x00000004020c7825 */ /* 0x001fca00078e020a */
[----:B------:R0:W5:Y:S01]  /*0110*/  LDG.E R8, desc[UR6][R12.64] ;  /* 0x000000060c087981 */ /* 0x000162000c1e1900 */
[----:B------:R-:W-:Y:S01]  /*0120*/  BSSY.RECONVERGENT B0, `(.L_x_0) ;  /* 0x0000015000007945 */ /* 0x000fe20003800200 */
[----:B-1----:R-:W-:Y:S02]  /*0130*/  IMAD.MOV.U32 R11, RZ, RZ, R9 ;  /* 0x000000ffff0b7224 */ /* 0x002fe400078e0009 */
[----:B------:R-:W-:-:S05]  /*0140*/  VIADD R9, R9, UR4 ;  /* 0x0000000409097c36 */ /* 0x000fca0008000000 */
[----:B------:R-:W-:Y:S01]  /*0150*/  ISETP.GE.AND P2, PT, R9, R2, PT ;  /* 0x000000020900720c */ /* 0x000fe20003f46270 */
[----:B--2---:R-:W-:-:S05]  /*0160*/  FMUL R3, R0, -1.4426950216293334961 ;  /* 0xbfb8aa3b00037820 */ /* 0x004fca0000400000 */
[----:B------:R-:W-:-:S13]  /*0170*/  FSETP.GEU.AND P0, PT, R3, -126, PT ;  /* 0xc2fc00000300780b */ /* 0x000fda0003f0e000 */
[----:B------:R-:W-:-:S04]  /*0180*/  @!P0 FMUL R3, R3, 0.5 ;  /* 0x3f00000003038820 */ /* 0x000fc80000400000 */
[----:B------:R-:W1:Y:S02]  /*0190*/  MUFU.EX2 R14, R3 ;  /* 0x00000003000e7308 */ /* 0x000e640000000800 */
[----:B-1----:R-:W-:-:S04]  /*01a0*/  @!P0 FMUL R14, R14, R14 ;  /* 0x0000000e0e0e8220 */ /* 0x002fc80000400000 */
[----:B------:R-:W-:-:S04]  /*01b0*/  FADD R17, R14, 1 ;  /* 0x3f8000000e117421 */ /* 0x000fc80000000000 */
[----:B------:R-:W1:Y:S08]  /*01c0*/  MUFU.RCP R14, R17 ;  /* 0x00000011000e7308 */ /* 0x000e700000001000 */
[----:B------:R-:W2:Y:S01]  /*01d0*/  FCHK P0, R0, R17 ;  /* 0x0000001100007302 */ /* 0x000ea20000000000 */
[----:B-1----:R-:W-:-:S04]  /*01e0*/  FFMA R15, -R17, R14, 1 ;  /* 0x3f800000110f7423 */ /* 0x002fc8000000010e */
[----:B------:R-:W-:-:S04]  /*01f0*/  FFMA R15, R14, R15, R14 ;  /* 0x0000000f0e0f7223 */ /* 0x000fc8000000000e */
[----:B------:R-:W-:-:S04]  /*0200*/  FFMA R10, R0, R15, RZ ;  /* 0x0000000f000a7223 */ /* 0x000fc800000000ff */
[----:B------:R-:W-:-:S04]  /*0210*/  FFMA R3, -R17, R10, R0 ;  /* 0x0000000a11037223 */ /* 0x000fc80000000100 */
[----:B------:R-:W-:Y:S01]  /*0220*/  FFMA R3, R15, R3, R10 ;  /* 0x000000030f037223 */ /* 0x000fe2000000000a */
[----:B0-2---:R-:W-:Y:S06]  /*0230*/  @!P0 BRA `(.L_x_1) ;  /* 0x00000000000c8947 */ /* 0x005fec0003800000 */
[----:B------:R-:W-:-:S07]  /*0240*/  MOV R10, 0x260 ;  /* 0x00000260000a7802 */ /* 0x000fce0000000f00 */
[----:B----45:R-:W-:Y:S05]  /*0250*/  CALL.REL.NOINC `($__internal_0_$__cuda_sm3x_div_rn_noftz_f32_slowpath) ;  /* 0x00000000001c7944 */ /* 0x030fea0003c00000 */
[----:B------:R-:W-:-:S07]  /*0260*/  IMAD.MOV.U32 R3, RZ, RZ, R0 ;  /* 0x000000ffff037224 */ /* 0x000fce00078e0000 */
.L_x_1:
[----:B------:R-:W-:Y:S05]  /*0270*/  BSYNC.RECONVERGENT B0 ;  /* 0x0000000000007941 */ /* 0x000fea0003800200 */
.L_x_0:
[----:B-----5:R-:W-:Y:S01]  /*0280*/  FMUL R3, R8, R3 ;  /* 0x0000000308037220 */ /* 0x020fe20000400000 */
[----:B----4-:R-:W-:-:S05]  /*0290*/  IMAD.WIDE R10, R11, 0x4, R6 ;  /* 0x000000040b0a7825 */ /* 0x010fca00078e0206 */
[----:B------:R1:W-:Y:S01]  /*02a0*/  STG.E desc[UR6][R10.64], R3 ;  /* 0x000000030a007986 */ /* 0x0003e2000c101906 */
[----:B------:R-:W-:Y:S05]  /*02b0*/  @!P2 BRA `(.L_x_2) ;  /* 0xfffffffc0088a947 */ /* 0x000fea000383ffff */
[----:B------:R-:W-:Y:S05]  /*02c0*/  EXIT ;  /* 0x000000000000794d */ /* 0x000fea0003800000 */
        .weak           $__internal_0_$__cuda_sm3x_div_rn_noftz_f32_slowpath
        .type           $__internal_0_$__cuda_sm3x_div_rn_noftz_f32_slowpath,@function
        .size           $__internal_0_$__cuda_sm3x_div_rn_noftz_f32_slowpath,(.L_x_15 - $__internal_0_$__cuda_sm3x_div_rn_noftz_f32_slowpath)
$__internal_0_$__cuda_sm3x_div_rn_noftz_f32_slowpath:
[--C-:B------:R-:W-:Y:S01]  /*02d0*/  SHF.R.U32.HI R13, RZ, 0x17, R17.reuse ;  /* 0x00000017ff0d7819 */ /* 0x100fe20000011611 */
[----:B------:R-:W-:Y:S01]  /*02e0*/  BSSY.RECONVERGENT B1, `(.L_x_3) ;  /* 0x0000065000017945 */ /* 0x000fe20003800200 */
[--C-:B------:R-:W-:Y:S01]  /*02f0*/  SHF.R.U32.HI R3, RZ, 0x17, R0.reuse ;  /* 0x00000017ff037819 */ /* 0x100fe20000011600 */
[----:B------:R-:W-:Y:S01]  /*0300*/  IMAD.MOV.U32 R14, RZ, RZ, R0 ;  /* 0x000000ffff0e7224 */ /* 0x000fe200078e0000 */
[----:B------:R-:W-:Y:S01]  /*0310*/  LOP3.LUT R13, R13, 0xff, RZ, 0xc0, !PT ;  /* 0x000000ff0d0d7812 */ /* 0x000fe200078ec0ff */
[----:B------:R-:W-:Y:S01]  /*0320*/  IMAD.MOV.U32 R15, RZ, RZ, R17 ;  /* 0x000000ffff0f7224 */ /* 0x000fe200078e0011 */
[----:B------:R-:W-:-:S03]  /*0330*/  LOP3.LUT R18, R3, 0xff, RZ, 0xc0, !PT ;  /* 0x000000ff03127812 */ /* 0x000fc600078ec0ff */
[----:B------:R-:W-:Y:S02]  /*0340*/  VIADD R19, R13, 0xffffffff ;  /* 0xffffffff0d137836 */ /* 0x000fe40000000000 */
[----:B------:R-:W-:-:S03]  /*0350*/  VIADD R16, R18, 0xffffffff ;  /* 0xffffffff12107836 */ /* 0x000fc60000000000 */
[----:B------:R-:W-:-:S04]  /*0360*/  ISETP.GT.U32.AND P0, PT, R19, 0xfd, PT ;  /* 0x000000fd1300780c */ /* 0x000fc80003f04070 */
[----:B------:R-:W-:-:S13]  /*0370*/  ISETP.GT.U32.OR P0, PT, R16, 0xfd, P0 ;  /* 0x000000fd1000780c */ /* 0x000fda0000704470 */
[----:B------:R-:W-:Y:S01]  /*0380*/  @!P0 IMAD.MOV.U32 R12, RZ, RZ, RZ ;  /* 0x000000ffff0c8224 */ /* 0x000fe200078e00ff */
[----:B------:R-:W-:Y:S06]  /*0390*/  @!P0 BRA `(.L_x_4) ;  /* 0x0000000000608947 */ /* 0x000fec0003800000 */
[----:B------:R-:W-:Y:S01]  /*03a0*/  FSETP.GTU.FTZ.AND P0, PT, |R0|, +INF , PT ;  /* 0x7f8000000000780b */ /* 0x000fe20003f1c200 */
[----:B------:R-:W-:Y:S01]  /*03b0*/  IMAD.MOV.U32 R3, RZ, RZ, R17 ;  /* 0x000000ffff037224 */ /* 0x000fe200078e0011 */
[----:B------:R-:W-:-:S04]  /*03c0*/  FSETP.GTU.FTZ.AND P1, PT, |R17|, +INF , PT ;  /* 0x7f8000001100780b */ /* 0x000fc80003f3c200 */
[----:B------:R-:W-:-:S13]  /*03d0*/  PLOP3.LUT P0, PT, P0, P1, PT, 0xf8, 0x8f ;  /* 0x00000000008f781c */ /* 0x000fda0000703f70 */
[----:B------:R-:W-:Y:S05]  /*03e0*/  @P0 BRA `(.L_x_5) ;  /* 0x00000004004c0947 */ /* 0x000fea0003800000 */
[----:B------:R-:W-:-:S13]  /*03f0*/  LOP3.LUT P0, RZ, R15, 0x7fffffff, R14, 0xc8, !PT ;  /* 0x7fffffff0fff7812 */ /* 0x000fda000780c80e */
[----:B------:R-:W-:Y:S05]  /*0400*/  @!P0 BRA `(.L_x_6) ;  /* 0x00000004003c8947 */ /* 0x000fea0003800000 */
[C---:B------:R-:W-:Y:S02]  /*0410*/  FSETP.NEU.FTZ.AND P3, PT, |R0|.reuse, +INF , PT ;  /* 0x7f8000000000780b */ /* 0x040fe40003f7d200 */
[----:B------:R-:W-:Y:S02]  /*0420*/  FSETP.NEU.FTZ.AND P1, PT, |R3|, +INF , PT ;  /* 0x7f8000000300780b */ /* 0x000fe40003f3d200 */
[----:B------:R-:W-:-:S11]  /*0430*/  FSETP.NEU.FTZ.AND P0, PT, |R0|, +INF , PT ;  /* 0x7f8000000000780b */ /* 0x000fd60003f1d200 */
[----:B------:R-:W-:Y:S05]  /*0440*/  @!P1 BRA !P3, `(.L_x_6) ;  /* 0x00000004002c9947 */ /* 0x000fea0005800000 */
[----:B------:R-:W-:-:S04]  /*0450*/  LOP3.LUT P3, RZ, R14, 0x7fffffff, RZ, 0xc0, !PT ;  /* 0x7fffffff0eff7812 */ /* 0x000fc8000786c0ff */
[----:B------:R-:W-:-:S13]  /*0460*/  PLOP3.LUT P1, PT, P1, P3, PT, 0x2f, 0xf2 ;  /* 0x0000000000f2781c */ /* 0x000fda0000f26577 */
[----:B------:R-:W-:Y:S05]  /*0470*/  @P1 BRA `(.L_x_7) ;  /* 0x0000000400181947 */ /* 0x000fea0003800000 */
[----:B------:R-:W-:-:S04]  /*0480*/  LOP3.LUT P1, RZ, R15, 0x7fffffff, RZ, 0xc0, !PT ;  /* 0x7fffffff0fff7812 */ /* 0x000fc8000782c0ff */
[----:B------:R-:W-:-:S13]  /*0490*/  PLOP3.LUT P0, PT, P0, P1, PT, 0x2f, 0xf2 ;  /* 0x0000000000f2781c */ /* 0x000fda0000702577 */
[----:B------:R-:W-:Y:S05]  /*04a0*/  @P0 BRA `(.L_x_8) ;  /* 0x0000000400000947 */ /* 0x000fea0003800000 */
[----:B------:R-:W-:Y:S02]  /*04b0*/  ISETP.GE.AND P0, PT, R16, RZ, PT ;  /* 0x000000ff1000720c */ /* 0x000fe40003f06270 */
[----:B------:R-:W-:-:S11]  /*04c0*/  ISETP.GE.AND P1, PT, R19, RZ, PT ;  /* 0x000000ff1300720c */ /* 0x000fd60003f26270 */
[----:B------:R-:W-:Y:S02]  /*04d0*/  @P0 IMAD.MOV.U32 R12, RZ, RZ, RZ ;  /* 0x000000ffff0c0224 */ /* 0x000fe400078e00ff */
[----:B------:R-:W-:Y:S01]  /*04e0*/  @!P0 FFMA R14, R0, 1.84467440737095516160e+19, RZ ;  /* 0x5f800000000e8823 */ /* 0x000fe200000000ff */
[----:B------:R-:W-:Y:S02]  /*04f0*/  @!P0 IMAD.MOV.U32 R12, RZ, RZ, -0x40 ;  /* 0xffffffc0ff0c8424 */ /* 0x000fe400078e00ff */
[----:B------:R-:W-:Y:S02]  /*0500*/  @!P1 FFMA R15, R3, 1.84467440737095516160e+19, RZ ;  /* 0x5f800000030f9823 */ /* 0x000fe400000000ff */
[----:B------:R-:W-:-:S07]  /*0510*/  @!P1 VIADD R12, R12, 0x40 ;  /* 0x000000400c0c9836 */ /* 0x000fce0000000000 */
.L_x_4:
[----:B------:R-:W-:Y:S01]  /*0520*/  LEA R0, R13, 0xc0800000, 0x17 ;  /* 0xc08000000d007811 */ /* 0x000fe200078eb8ff */
[----:B------:R-:W-:Y:S01]  /*0530*/  VIADD R3, R18, 0xffffff81 ;  /* 0xffffff8112037836 */ /* 0x000fe20000000000 */
[----:B------:R-:W-:Y:S03]  /*0540*/  BSSY.RECONVERGENT B2, `(.L_x_9) ;  /* 0x0000035000027945 */ /* 0x000fe60003800200 */
[----:B------:R-:W-:Y:S01]  /*0550*/  IMAD.IADD R15, R15, 0x1, -R0 ;  /* 0x000000010f0f7824 */ /* 0x000fe200078e0a00 */
[C---:B------:R-:W-:Y:S01]  /*0560*/  IADD3 R13, PT, PT, R3.reuse, 0x7f, -R13 ;  /* 0x0000007f030d7810 */ /* 0x040fe20007ffe80d */
[----:B------:R-:W-:Y:S02]  /*0570*/  IMAD R0, R3, -0x800000, R14 ;  /* 0xff80000003007824 */ /* 0x000fe400078e020e */
[----:B------:R-:W0:Y:S01]  /*0580*/  MUFU.RCP R16, R15 ;  /* 0x0000000f00107308 */ /* 0x000e220000001000 */
[----:B------:R-:W-:Y:S01]  /*0590*/  FADD.FTZ R17, -R15, -RZ ;  /* 0x800000ff0f117221 */ /* 0x000fe20000010100 */
[----:B------:R-:W-:-:S03]  /*05a0*/  IMAD.IADD R13, R13, 0x1, R12 ;  /* 0x000000010d0d7824 */ /* 0x000fc600078e020c */
[----:B0-----:R-:W-:-:S04]  /*05b0*/  FFMA R19, R16, R17, 1 ;  /* 0x3f80000010137423 */ /* 0x001fc80000000011 */
[----:B------:R-:W-:-:S04]  /*05c0*/  FFMA R21, R16, R19, R16 ;  /* 0x0000001310157223 */ /* 0x000fc80000000010 */
[----:B------:R-:W-:-:S04]  /*05d0*/  FFMA R14, R0, R21, RZ ;  /* 0x00000015000e7223 */ /* 0x000fc800000000ff */
[----:B------:R-:W-:-:S04]  /*05e0*/  FFMA R19, R17, R14, R0 ;  /* 0x0000000e11137223 */ /* 0x000fc80000000000 */
[----:B------:R-:W-:-:S04]  /*05f0*/  FFMA R14, R21, R19, R14 ;  /* 0x00000013150e7223 */ /* 0x000fc8000000000e */
[----:B------:R-:W-:-:S04]  /*0600*/  FFMA R17, R17, R14, R0 ;  /* 0x0000000e11117223 */ /* 0x000fc80000000000 */
[----:B------:R-:W-:-:S05]  /*0610*/  FFMA R0, R21, R17, R14 ;  /* 0x0000001115007223 */ /* 0x000fca000000000e */
[----:B------:R-:W-:-:S04]  /*0620*/  SHF.R.U32.HI R3, RZ, 0x17, R0 ;  /* 0x00000017ff037819 */ /* 0x000fc80000011600 */
[----:B------:R-:W-:-:S05]  /*0630*/  LOP3.LUT R3, R3, 0xff, RZ, 0xc0, !PT ;  /* 0x000000ff03037812 */ /* 0x000fca00078ec0ff */
[----:B------:R-:W-:-:S04]  /*0640*/  IMAD.IADD R15, R3, 0x1, R13 ;  /* 0x00000001030f7824 */ /* 0x000fc800078e020d */
[----:B------:R-:W-:-:S05]  /*0650*/  VIADD R3, R15, 0xffffffff ;  /* 0xffffffff0f037836 */ /* 0x000fca0000000000 */
[----:B------:R-:W-:-:S13]  /*0660*/  ISETP.GE.U32.AND P0, PT, R3, 0xfe, PT ;  /* 0x000000fe0300780c */ /* 0x000fda0003f06070 */
[----:B------:R-:W-:Y:S05]  /*0670*/  @!P0 BRA `(.L_x_10) ;  /* 0x0000000000808947 */ /* 0x000fea0003800000 */
[----:B------:R-:W-:-:S13]  /*0680*/  ISETP.GT.AND P0, PT, R15, 0xfe, PT ;  /* 0x000000fe0f00780c */ /* 0x000fda0003f04270 */
[----:B------:R-:W-:Y:S05]  /*0690*/  @P0 BRA `(.L_x_11) ;  /* 0x00000000006c0947 */ /* 0x000fea0003800000 */
[----:B------:R-:W-:-:S13]  /*06a0*/  ISETP.GE.AND P0, PT, R15, 0x1, PT ;  /* 0x000000010f00780c */ /* 0x000fda0003f06270 */
[----:B------:R-:W-:Y:S05]  /*06b0*/  @P0 BRA `(.L_x_12) ;  /* 0x0000000000740947 */ /* 0x000fea0003800000 */
[----:B------:R-:W-:Y:S02]  /*06c0*/  ISETP.GE.AND P0, PT, R15, -0x18, PT ;  /* 0xffffffe80f00780c */ /* 0x000fe40003f06270 */
[----:B------:R-:W-:-:S11]  /*06d0*/  LOP3.LUT R0, R0, 0x80000000, RZ, 0xc0, !PT ;  /* 0x8000000000007812 */ /* 0x000fd600078ec0ff */
[----:B------:R-:W-:Y:S05]  /*06e0*/  @!P0 BRA `(.L_x_12) ;  /* 0x0000000000688947 */ /* 0x000fea0003800000 */
[CCC-:B------:R-:W-:Y:S01]  /*06f0*/  FFMA.RZ R3, R21.reuse, R17.reuse, R14.reuse ;  /* 0x0000001115037223 */ /* 0x1c0fe2000000c00e */
[-CC-:B------:R-:W-:Y:S01]  /*0700*/  FFMA.RM R12, R21, R17.reuse, R14.reuse ;  /* 0x00000011150c7223 */ /* 0x180fe2000000400e */
[C---:B------:R-:W-:Y:S02]  /*0710*/  ISETP.NE.AND P3, PT, R15.reuse, RZ, PT ;  /* 0x000000ff0f00720c */ /* 0x040fe40003f65270 */
[----:B------:R-:W-:Y:S02]  /*0720*/  ISETP.NE.AND P1, PT, R15, RZ, PT ;  /* 0x000000ff0f00720c */ /* 0x000fe40003f25270 */
[----:B------:R-:W-:Y:S01]  /*0730*/  LOP3.LUT R13, R3, 0x7fffff, RZ, 0xc0, !PT ;  /* 0x007fffff030d7812 */ /* 0x000fe200078ec0ff */
[----:B------:R-:W-:Y:S01]  /*0740*/  FFMA.RP R3, R21, R17, R14 ;  /* 0x0000001115037223 */ /* 0x000fe2000000800e */
[----:B------:R-:W-:Y:S02]  /*0750*/  VIADD R14, R15, 0x20 ;  /* 0x000000200f0e7836 */ /* 0x000fe40000000000 */
[----:B------:R-:W-:Y:S01]  /*0760*/  LOP3.LUT R13, R13, 0x800000, RZ, 0xfc, !PT ;  /* 0x008000000d0d7812 */ /* 0x000fe200078efcff */
[----:B------:R-:W-:Y:S01]  /*0770*/  IMAD.MOV R15, RZ, RZ, -R15 ;  /* 0x000000ffff0f7224 */ /* 0x000fe200078e0a0f */
[----:B------:R-:W-:-:S02]  /*0780*/  FSETP.NEU.FTZ.AND P0, PT, R3, R12, PT ;  /* 0x0000000c0300720b */ /* 0x000fc40003f1d000 */
[----:B------:R-:W-:Y:S02]  /*0790*/  SHF.L.U32 R14, R13, R14, RZ ;  /* 0x0000000e0d0e7219 */ /* 0x000fe400000006ff */
[----:B------:R-:W-:Y:S02]  /*07a0*/  SEL R12, R15, RZ, P3 ;  /* 0x000000ff0f0c7207 */ /* 0x000fe40001800000 */
[----:B------:R-:W-:Y:S02]  /*07b0*/  ISETP.NE.AND P1, PT, R14, RZ, P1 ;  /* 0x000000ff0e00720c */ /* 0x000fe40000f25270 */
[----:B------:R-:W-:Y:S02]  /*07c0*/  SHF.R.U32.HI R12, RZ, R12, R13 ;  /* 0x0000000cff0c7219 */ /* 0x000fe4000001160d */
[----:B------:R-:W-:Y:S02]  /*07d0*/  PLOP3.LUT P0, PT, P0, P1, PT, 0xf8, 0x8f ;  /* 0x00000000008f781c */ /* 0x000fe40000703f70 */
[----:B------:R-:W-:-:S02]  /*07e0*/  SHF.R.U32.HI R14, RZ, 0x1, R12 ;  /* 0x00000001ff0e7819 */ /* 0x000fc4000001160c */
[----:B------:R-:W-:-:S04]  /*07f0*/  SEL R3, RZ, 0x1, !P0 ;  /* 0x00000001ff037807 */ /* 0x000fc80004000000 */
[----:B------:R-:W-:-:S04]  /*0800*/  LOP3.LUT R3, R3, 0x1, R14, 0xf8, !PT ;  /* 0x0000000103037812 */ /* 0x000fc800078ef80e */
[----:B------:R-:W-:-:S05]  /*0810*/  LOP3.LUT R3, R3, R12, RZ, 0xc0, !PT ;  /* 0x0000000c03037212 */ /* 0x000fca00078ec0ff */
[----:B------:R-:W-:-:S05]  /*0820*/  IMAD.IADD R3, R14, 0x1, R3 ;  /* 0x000000010e037824 */ /* 0x000fca00078e0203 */
[----:B------:R-:W-:Y:S01]  /*0830*/  LOP3.LUT R0, R3, R0, RZ, 0xfc, !PT ;  /* 0x0000000003007212 */ /* 0x000fe200078efcff */
[----:B------:R-:W-:Y:S06]  /*0840*/  BRA `(.L_x_12) ;  /* 0x0000000000107947 */ /* 0x000fec0003800000 */
.L_x_11:
[----:B------:R-:W-:-:S04]  /*0850*/  LOP3.LUT R0, R0, 0x80000000, RZ, 0xc0, !PT ;  /* 0x8000000000007812 */ /* 0x000fc800078ec0ff */
[----:B------:R-:W-:Y:S01]  /*0860*/  LOP3.LUT R0, R0, 0x7f800000, RZ, 0xfc, !PT ;  /* 0x7f80000000007812 */ /* 0x000fe200078efcff */
[----:B------:R-:W-:Y:S06]  /*0870*/  BRA `(.L_x_12) ;  /* 0x0000000000047947 */ /* 0x000fec0003800000 */
.L_x_10:
[----:B------:R-:W-:-:S07]  /*0880*/  IMAD R0, R13, 0x800000, R0 ;  /* 0x008000000d007824 */ /* 0x000fce00078e0200 */
.L_x_12:
[----:B------:R-:W-:Y:S05]  /*0890*/  BSYNC.RECONVERGENT B2 ;  /* 0x0000000000027941 */ /* 0x000fea0003800200 */
.L_x_9:
[----:B------:R-:W-:Y:S05]  /*08a0*/  BRA `(.L_x_13) ;  /* 0x0000000000207947 */ /* 0x000fea0003800000 */
.L_x_8:
[----:B------:R-:W-:-:S04]  /*08b0*/  LOP3.LUT R0, R15, 0x80000000, R14, 0x48, !PT ;  /* 0x800000000f007812 */ /* 0x000fc800078e480e */
[----:B------:R-:W-:Y:S01]  /*08c0*/  LOP3.LUT R0, R0, 0x7f800000, RZ, 0xfc, !PT ;  /* 0x7f80000000007812 */ /* 0x000fe200078efcff */
[----:B------:R-:W-:Y:S06]  /*08d0*/  BRA `(.L_x_13) ;  /* 0x0000000000147947 */ /* 0x000fec0003800000 */
.L_x_7:
[----:B------:R-:W-:Y:S01]  /*08e0*/  LOP3.LUT R0, R15, 0x80000000, R14, 0x48, !PT ;  /* 0x800000000f007812 */ /* 0x000fe200078e480e */
[----:B------:R-:W-:Y:S06]  /*08f0*/  BRA `(.L_x_13) ;  /* 0x00000000000c7947 */ /* 0x000fec0003800000 */
.L_x_6:
[----:B------:R-:W0:Y:S01]  /*0900*/  MUFU.RSQ R0, -QNAN ;  /* 0xffc0000000007908 */ /* 0x000e220000001400 */
[----:B------:R-:W-:Y:S05]  /*0910*/  BRA `(.L_x_13) ;  /* 0x0000000000047947 */ /* 0x000fea0003800000 */
.L_x_5:
[----:B------:R-:W-:-:S07]  /*0920*/  FADD.FTZ R0, R0, R3 ;  /* 0x0000000300007221 */ /* 0x000fce0000010000 */
.L_x_13:
[----:B------:R-:W-:Y:S05]  /*0930*/  BSYNC.RECONVERGENT B1 ;  /* 0x0000000000017941 */ /* 0x000fea0003800200 */
.L_x_3:
[----:B------:R-:W-:Y:S02]  /*0940*/  IMAD.MOV.U32 R12, RZ, RZ, R10 ;  /* 0x000000ffff0c7224 */ /* 0x000fe400078e000a */
[----:B------:R-:W-:-:S04]  /*0950*/  IMAD.MOV.U32 R13, RZ, RZ, 0x0 ;  /* 0x00000000ff0d7424 */ /* 0x000fc800078e00ff */
[----:B0-----:R-:W-:Y:S05]  /*0960*/  RET.REL.NODEC R12 `(_Z13swiglu_kernelPKfPfi) ;  /* 0xfffffff40ca47950 */ /* 0x001fea0003c3ffff */
.L_x_14:
[----:B------:R-:W-:-:S00]  /*0970*/  BRA `(.L_x_14) ;  /* 0xfffffffc00fc7947 */ /* 0x000fc0000383ffff */
[----:B------:R-:W-:-:S00]  /*0980*/  NOP ;  /* 0x0000000000007918 */ /* 0x000fc00000000000 */
[----:B------:R-:W-:-:S00]  /*0990*/  NOP ;  /* 0x0000000000007918 */ /* 0x000fc00000000000 */
[----:B------:R-:W-:-:S00]  /*09a0*/  NOP ;  /* 0x0000000000007918 */ /* 0x000fc00000000000 */
[----:B------:R-:W-:-:S00]  /*09b0*/  NOP ;  /* 0x0000000000007918 */ /* 0x000fc00000000000 */
[----:B------:R-:W-:-:S00]  /*09c0*/  NOP ;  /* 0x0000000000007918 */ /* 0x000fc00000000000 */
[----:B------:R-:W-:-:S00]  /*09d0*/  NOP ;  /* 0x0000000000007918 */ /* 0x000fc00000000000 */
[----:B------:R-:W-:-:S00]  /*09e0*/  NOP ;  /* 0x0000000000007918 */ /* 0x000fc00000000000 */
[----:B------:R-:W-:-:S00]  /*09f0*/  NOP ;  /* 0x0000000000007918 */ /* 0x000fc00000000000 */
.L_x_15:


//--------------------- .nv.shared.reserved.0     --------------------------
	.section	.nv.shared.reserved.0,"aw",@nobits
	.weak		__nv_reservedSMEM_offset_0_alias
	.size		__nv_reservedSMEM_offset_0_alias, 0, 64
	.other		__nv_reservedSMEM_offset_0_alias,@"STO_CUDA_RESERVED_SHARED STV_DEFAULT"
__nv_reservedSMEM_offset_0_alias:
	.zero		0
	.zero		64


//--------------------- .nv.constant0._Z13swiglu_kernelPKfPfi --------------------------
	.section	.nv.constant0._Z13swiglu_kernelPKfPfi,"a",@progbits
	.sectionflags	@""
	.align	4
.nv.constant0._Z13swiglu_kernelPKfPfi:
	.zero		916


//--------------------- SYMBOLS --------------------------

	.type		.nv.reservedSmem.offset0,@object
	.size		.nv.reservedSmem.offset0,0x4
